//
// Generated by NVIDIA NVVM Compiler
//
// Compiler Build ID: CL-36424714
// Cuda compilation tools, release 13.0, V13.0.88
// Based on NVVM 20.0.0
//

.version 9.0
.target sm_100
.address_size 64

	// .globl	_Z19tiledMatMult_kernelPfS_S_i
// _ZZ19tiledMatMult_kernelPfS_S_iE5tileA has been demoted
// _ZZ19tiledMatMult_kernelPfS_S_iE5tileB has been demoted

.visible .entry _Z19tiledMatMult_kernelPfS_S_i(
	.param .u64 .ptr .align 1 _Z19tiledMatMult_kernelPfS_S_i_param_0,
	.param .u64 .ptr .align 1 _Z19tiledMatMult_kernelPfS_S_i_param_1,
	.param .u64 .ptr .align 1 _Z19tiledMatMult_kernelPfS_S_i_param_2,
	.param .u32 _Z19tiledMatMult_kernelPfS_S_i_param_3
)
{
	.reg .pred 	%p<6>;
	.reg .b32 	%r<32>;
	.reg .b32 	%f<43>;
	.reg .b64 	%rd<13>;
	// demoted variable
	.shared .align 4 .b8 _ZZ19tiledMatMult_kernelPfS_S_iE5tileA[256];
	// demoted variable
	.shared .align 4 .b8 _ZZ19tiledMatMult_kernelPfS_S_iE5tileB[256];
	ld.param.u64 	%rd3, [_Z19tiledMatMult_kernelPfS_S_i_param_0];
	ld.param.u64 	%rd4, [_Z19tiledMatMult_kernelPfS_S_i_param_1];
	ld.param.u64 	%rd5, [_Z19tiledMatMult_kernelPfS_S_i_param_2];
	ld.param.u32 	%r15, [_Z19tiledMatMult_kernelPfS_S_i_param_3];
	mov.u32 	%r16, %ctaid.y;
	mov.u32 	%r17, %ntid.y;
	mov.u32 	%r1, %tid.y;
	mad.lo.s32 	%r2, %r16, %r17, %r1;
	mov.u32 	%r18, %ctaid.x;
	mov.u32 	%r19, %ntid.x;
	mov.u32 	%r3, %tid.x;
	mad.lo.s32 	%r4, %r18, %r19, %r3;
	cvt.rn.f32.s32 	%f10, %r15;
	mul.f32 	%f11, %f10, 0f3E000000;
	cvt.rpi.f32.f32 	%f1, %f11;
	setp.leu.f32 	%p1, %f1, 0f00000000;
	mov.f32 	%f42, 0f00000000;
	@%p1 bra 	$L__BB0_7;
	shl.b32 	%r21, %r1, 5;
	mov.u32 	%r22, _ZZ19tiledMatMult_kernelPfS_S_iE5tileA;
	add.s32 	%r5, %r22, %r21;
	shl.b32 	%r23, %r3, 2;
	add.s32 	%r6, %r5, %r23;
	mul.lo.s32 	%r7, %r15, %r2;
	mov.u32 	%r24, _ZZ19tiledMatMult_kernelPfS_S_iE5tileB;
	add.s32 	%r9, %r24, %r23;
	add.s32 	%r8, %r9, %r21;
	cvta.to.global.u64 	%rd1, %rd4;
	cvta.to.global.u64 	%rd2, %rd5;
	mov.f32 	%f42, 0f00000000;
	mov.b32 	%r31, 0;
$L__BB0_2:
	shl.b32 	%r11, %r31, 3;
	add.s32 	%r12, %r11, %r3;
	max.s32 	%r25, %r12, %r2;
	setp.ge.s32 	%p2, %r25, %r15;
	mov.f32 	%f40, 0f00000000;
	@%p2 bra 	$L__BB0_4;
	add.s32 	%r26, %r12, %r7;
	mul.wide.s32 	%rd6, %r26, 4;
	add.s64 	%rd7, %rd1, %rd6;
	ld.global.f32 	%f40, [%rd7];
$L__BB0_4:
	st.shared.f32 	[%r6], %f40;
	add.s32 	%r13, %r11, %r1;
	mov.f32 	%f41, 0f00000000;
	max.s32 	%r27, %r4, %r13;
	setp.ge.s32 	%p3, %r27, %r15;
	@%p3 bra 	$L__BB0_6;
	mad.lo.s32 	%r28, %r13, %r15, %r4;
	mul.wide.s32 	%rd8, %r28, 4;
	add.s64 	%rd9, %rd2, %rd8;
	ld.global.f32 	%f41, [%rd9];
$L__BB0_6:
	st.shared.f32 	[%r8], %f41;
	bar.sync 	0;
	ld.shared.f32 	%f15, [%r5];
	ld.shared.f32 	%f16, [%r9];
	fma.rn.f32 	%f17, %f15, %f16, %f42;
	ld.shared.f32 	%f18, [%r5+4];
	ld.shared.f32 	%f19, [%r9+32];
	fma.rn.f32 	%f20, %f18, %f19, %f17;
	ld.shared.f32 	%f21, [%r5+8];
	ld.shared.f32 	%f22, [%r9+64];
	fma.rn.f32 	%f23, %f21, %f22, %f20;
	ld.shared.f32 	%f24, [%r5+12];
	ld.shared.f32 	%f25, [%r9+96];
	fma.rn.f32 	%f26, %f24, %f25, %f23;
	ld.shared.f32 	%f27, [%r5+16];
	ld.shared.f32 	%f28, [%r9+128];
	fma.rn.f32 	%f29, %f27, %f28, %f26;
	ld.shared.f32 	%f30, [%r5+20];
	ld.shared.f32 	%f31, [%r9+160];
	fma.rn.f32 	%f32, %f30, %f31, %f29;
	ld.shared.f32 	%f33, [%r5+24];
	ld.shared.f32 	%f34, [%r9+192];
	fma.rn.f32 	%f35, %f33, %f34, %f32;
	ld.shared.f32 	%f36, [%r5+28];
	ld.shared.f32 	%f37, [%r9+224];
	fma.rn.f32 	%f42, %f36, %f37, %f35;
	bar.sync 	0;
	add.s32 	%r31, %r31, 1;
	cvt.rn.f32.u32 	%f38, %r31;
	setp.gt.f32 	%p4, %f1, %f38;
	@%p4 bra 	$L__BB0_2;
$L__BB0_7:
	max.s32 	%r29, %r4, %r2;
	setp.ge.s32 	%p5, %r29, %r15;
	@%p5 bra 	$L__BB0_9;
	mad.lo.s32 	%r30, %r15, %r2, %r4;
	cvta.to.global.u64 	%rd10, %rd3;
	mul.wide.s32 	%rd11, %r30, 4;
	add.s64 	%rd12, %rd10, %rd11;
	st.global.f32 	[%rd12], %f42;
$L__BB0_9:
	ret;

}
	// .globl	_Z10matMultKerPfS_S_i
.visible .entry _Z10matMultKerPfS_S_i(
	.param .u64 .ptr .align 1 _Z10matMultKerPfS_S_i_param_0,
	.param .u64 .ptr .align 1 _Z10matMultKerPfS_S_i_param_1,
	.param .u64 .ptr .align 1 _Z10matMultKerPfS_S_i_param_2,
	.param .u32 _Z10matMultKerPfS_S_i_param_3
)
{
	.reg .pred 	%p<10>;
	.reg .b32 	%r<40>;
	.reg .b32 	%f<67>;
	.reg .b64 	%rd<67>;

	ld.param.u64 	%rd14, [_Z10matMultKerPfS_S_i_param_1];
	ld.param.u64 	%rd15, [_Z10matMultKerPfS_S_i_param_2];
	ld.param.u32 	%r18, [_Z10matMultKerPfS_S_i_param_3];
	cvta.to.global.u64 	%rd1, %rd15;
	cvta.to.global.u64 	%rd2, %rd14;
	mov.u32 	%r19, %tid.y;
	mov.u32 	%r20, %ntid.y;
	mov.u32 	%r21, %ctaid.y;
	mad.lo.s32 	%r1, %r20, %r21, %r19;
	mov.u32 	%r22, %tid.x;
	mov.u32 	%r23, %ntid.x;
	mov.u32 	%r24, %ctaid.x;
	mad.lo.s32 	%r2, %r23, %r24, %r22;
	max.s32 	%r25, %r1, %r2;
	setp.ge.s32 	%p1, %r25, %r18;
	@%p1 bra 	$L__BB1_13;
	mul.lo.s32 	%r3, %r18, %r1;
	and.b32  	%r4, %r18, 7;
	setp.lt.u32 	%p2, %r18, 8;
	mov.f32 	%f66, 0f00000000;
	mov.b32 	%r38, 0;
	@%p2 bra 	$L__BB1_4;
	and.b32  	%r38, %r18, 2147483640;
	neg.s32 	%r36, %r38;
	mul.wide.s32 	%rd16, %r18, 4;
	add.s64 	%rd3, %rd1, %rd16;
	shl.b32 	%r7, %r18, 3;
	mul.wide.s32 	%rd17, %r18, 8;
	add.s64 	%rd4, %rd1, %rd17;
	mul.wide.s32 	%rd18, %r18, 12;
	add.s64 	%rd5, %rd1, %rd18;
	mul.wide.s32 	%rd19, %r18, 16;
	add.s64 	%rd6, %rd1, %rd19;
	mul.wide.s32 	%rd20, %r18, 20;
	add.s64 	%rd7, %rd1, %rd20;
	mul.wide.s32 	%rd21, %r18, 24;
	add.s64 	%rd8, %rd1, %rd21;
	mul.wide.s32 	%rd22, %r18, 28;
	add.s64 	%rd9, %rd1, %rd22;
	mul.wide.u32 	%rd23, %r3, 4;
	add.s64 	%rd24, %rd23, %rd2;
	add.s64 	%rd66, %rd24, 16;
	mov.f32 	%f66, 0f00000000;
	mov.u32 	%r35, %r2;
$L__BB1_3:
	.pragma "nounroll";
	mul.wide.s32 	%rd25, %r35, 4;
	add.s64 	%rd26, %rd3, %rd25;
	add.s64 	%rd27, %rd4, %rd25;
	add.s64 	%rd28, %rd5, %rd25;
	add.s64 	%rd29, %rd6, %rd25;
	add.s64 	%rd30, %rd7, %rd25;
	add.s64 	%rd31, %rd8, %rd25;
	add.s64 	%rd32, %rd9, %rd25;
	add.s64 	%rd33, %rd1, %rd25;
	ld.global.f32 	%f16, [%rd66+-16];
	ld.global.f32 	%f17, [%rd33];
	fma.rn.f32 	%f18, %f16, %f17, %f66;
	ld.global.f32 	%f19, [%rd66+-12];
	ld.global.f32 	%f20, [%rd26];
	fma.rn.f32 	%f21, %f19, %f20, %f18;
	ld.global.f32 	%f22, [%rd66+-8];
	ld.global.f32 	%f23, [%rd27];
	fma.rn.f32 	%f24, %f22, %f23, %f21;
	ld.global.f32 	%f25, [%rd66+-4];
	ld.global.f32 	%f26, [%rd28];
	fma.rn.f32 	%f27, %f25, %f26, %f24;
	ld.global.f32 	%f28, [%rd66];
	ld.global.f32 	%f29, [%rd29];
	fma.rn.f32 	%f30, %f28, %f29, %f27;
	ld.global.f32 	%f31, [%rd66+4];
	ld.global.f32 	%f32, [%rd30];
	fma.rn.f32 	%f33, %f31, %f32, %f30;
	ld.global.f32 	%f34, [%rd66+8];
	ld.global.f32 	%f35, [%rd31];
	fma.rn.f32 	%f36, %f34, %f35, %f33;
	ld.global.f32 	%f37, [%rd66+12];
	ld.global.f32 	%f38, [%rd32];
	fma.rn.f32 	%f66, %f37, %f38, %f36;
	add.s32 	%r36, %r36, 8;
	add.s32 	%r35, %r35, %r7;
	add.s64 	%rd66, %rd66, 32;
	setp.ne.s32 	%p3, %r36, 0;
	@%p3 bra 	$L__BB1_3;
$L__BB1_4:
	setp.eq.s32 	%p4, %r4, 0;
	@%p4 bra 	$L__BB1_12;
	and.b32  	%r13, %r18, 3;
	setp.lt.u32 	%p5, %r4, 4;
	@%p5 bra 	$L__BB1_7;
	add.s32 	%r27, %r38, %r3;
	mul.wide.u32 	%rd34, %r27, 4;
	add.s64 	%rd35, %rd2, %rd34;
	ld.global.f32 	%f40, [%rd35];
	mad.lo.s32 	%r28, %r38, %r18, %r2;
	mul.wide.s32 	%rd36, %r28, 4;
	add.s64 	%rd37, %rd1, %rd36;
	ld.global.f32 	%f41, [%rd37];
	fma.rn.f32 	%f42, %f40, %f41, %f66;
	cvt.u64.u32 	%rd38, %r3;
	cvt.u64.u32 	%rd39, %r38;
	add.s64 	%rd40, %rd39, %rd38;
	shl.b64 	%rd41, %rd40, 2;
	add.s64 	%rd42, %rd2, %rd41;
	ld.global.f32 	%f43, [%rd42+4];
	mul.wide.s32 	%rd43, %r18, 4;
	add.s64 	%rd44, %rd37, %rd43;
	ld.global.f32 	%f44, [%rd44];
	fma.rn.f32 	%f45, %f43, %f44, %f42;
	ld.global.f32 	%f46, [%rd42+8];
	add.s64 	%rd45, %rd44, %rd43;
	ld.global.f32 	%f47, [%rd45];
	fma.rn.f32 	%f48, %f46, %f47, %f45;
	ld.global.f32 	%f49, [%rd42+12];
	add.s64 	%rd46, %rd45, %rd43;
	ld.global.f32 	%f50, [%rd46];
	fma.rn.f32 	%f66, %f49, %f50, %f48;
	add.s32 	%r38, %r38, 4;
$L__BB1_7:
	setp.eq.s32 	%p6, %r13, 0;
	@%p6 bra 	$L__BB1_12;
	setp.eq.s32 	%p7, %r13, 1;
	@%p7 bra 	$L__BB1_10;
	add.s32 	%r29, %r38, %r3;
	mul.wide.u32 	%rd47, %r29, 4;
	add.s64 	%rd48, %rd2, %rd47;
	ld.global.f32 	%f52, [%rd48];
	mad.lo.s32 	%r30, %r38, %r18, %r2;
	mul.wide.s32 	%rd49, %r30, 4;
	add.s64 	%rd50, %rd1, %rd49;
	ld.global.f32 	%f53, [%rd50];
	fma.rn.f32 	%f54, %f52, %f53, %f66;
	cvt.u64.u32 	%rd51, %r3;
	cvt.u64.u32 	%rd52, %r38;
	add.s64 	%rd53, %rd52, %rd51;
	shl.b64 	%rd54, %rd53, 2;
	add.s64 	%rd55, %rd2, %rd54;
	ld.global.f32 	%f55, [%rd55+4];
	mul.wide.s32 	%rd56, %r18, 4;
	add.s64 	%rd57, %rd50, %rd56;
	ld.global.f32 	%f56, [%rd57];
	fma.rn.f32 	%f66, %f55, %f56, %f54;
	add.s32 	%r38, %r38, 2;
$L__BB1_10:
	and.b32  	%r31, %r18, 1;
	setp.eq.b32 	%p8, %r31, 1;
	not.pred 	%p9, %p8;
	@%p9 bra 	$L__BB1_12;
	add.s32 	%r32, %r38, %r3;
	mul.wide.u32 	%rd58, %r32, 4;
	add.s64 	%rd59, %rd2, %rd58;
	ld.global.f32 	%f57, [%rd59];
	mad.lo.s32 	%r33, %r38, %r18, %r2;
	mul.wide.s32 	%rd60, %r33, 4;
	add.s64 	%rd61, %rd1, %rd60;
	ld.global.f32 	%f58, [%rd61];
	fma.rn.f32 	%f66, %f57, %f58, %f66;
$L__BB1_12:
	ld.param.u64 	%rd65, [_Z10matMultKerPfS_S_i_param_0];
	add.s32 	%r34, %r3, %r2;
	cvta.to.global.u64 	%rd62, %rd65;
	mul.wide.s32 	%rd63, %r34, 4;
	add.s64 	%rd64, %rd62, %rd63;
	st.global.f32 	[%rd64], %f66;
$L__BB1_13:
	ret;

}


// ===== COMPILED SASS (sm_100) =====

	.target	sm_100

	.elftype	@"ET_EXEC"


//--------------------- .note.nv.tkinfo           --------------------------
	.section	.note.nv.tkinfo,"",@"SHT_NOTE"
	.sectionflags	@"SHF_NOTE_NV_TKINFO"
	.tkinfo
        /*0018*/ 	.word	0x00000002
        /*0030*/ 	.string	""
        /*0030*/ 	.string	"ptxas"
        /*0030*/ 	.string	"Cuda compilation tools, release 13.0, V13.0.88"
        /*0030*/ 	.string	"Build cuda_13.0.r13.0/compiler.36424714_0"
        /*0030*/ 	.string	"-arch sm_100 -m 64 "



//--------------------- .note.nv.cuinfo           --------------------------
	.section	.note.nv.cuinfo,"",@"SHT_NOTE"
	.sectionflags	@"SHF_NOTE_NV_CUINFO"
        /*0018*/ 	.short	0x0002
        /*001a*/ 	.short	0x0064
        /*001c*/ 	.short	0x0082
	.zero		2


//--------------------- .nv.info                  --------------------------
	.section	.nv.info,"",@"SHT_CUDA_INFO"
	.align	4


	//----- nvinfo : EIATTR_REGCOUNT
	.align		4
        /*0000*/ 	.byte	0x04, 0x2f
        /*0002*/ 	.short	(.L_1 - .L_0)
	.align		4
.L_0:
        /*0004*/ 	.word	index@(_Z19tiledMatMult_kernelPfS_S_i)
        /*0008*/ 	.word	0x0000001f


	//----- nvinfo : EIATTR_FRAME_SIZE
	.align		4
.L_1:
        /*000c*/ 	.byte	0x04, 0x11
        /*000e*/ 	.short	(.L_3 - .L_2)
	.align		4
.L_2:
        /*0010*/ 	.word	index@(_Z19tiledMatMult_kernelPfS_S_i)
        /*0014*/ 	.word	0x00000000


	//----- nvinfo : EIATTR_REGCOUNT
	.align		4
.L_3:
        /*0018*/ 	.byte	0x04, 0x2f
        /*001a*/ 	.short	(.L_5 - .L_4)
	.align		4
.L_4:
        /*001c*/ 	.word	index@(_Z10matMultKerPfS_S_i)
        /*0020*/ 	.word	0x0000001e


	//----- nvinfo : EIATTR_FRAME_SIZE
	.align		4
.L_5:
        /*0024*/ 	.byte	0x04, 0x11
        /*0026*/ 	.short	(.L_7 - .L_6)
	.align		4
.L_6:
        /*0028*/ 	.word	index@(_Z10matMultKerPfS_S_i)
        /*002c*/ 	.word	0x00000000


	//----- nvinfo : EIATTR_MIN_STACK_SIZE
	.align		4
.L_7:
        /*0030*/ 	.byte	0x04, 0x12
        /*0032*/ 	.short	(.L_9 - .L_8)
	.align		4
.L_8:
        /*0034*/ 	.word	index@(_Z10matMultKerPfS_S_i)
        /*0038*/ 	.word	0x00000000


	//----- nvinfo : EIATTR_MIN_STACK_SIZE
	.align		4
.L_9:
        /*003c*/ 	.byte	0x04, 0x12
        /*003e*/ 	.short	(.L_11 - .L_10)
	.align		4
.L_10:
        /*0040*/ 	.word	index@(_Z19tiledMatMult_kernelPfS_S_i)
        /*0044*/ 	.word	0x00000000
.L_11:


//--------------------- .nv.compat                --------------------------
	.section	.nv.compat,"",@"SHT_CUDA_COMPAT_INFO"
	.align	4
        /*0000*/ 	.byte	0x02, 0x09, 0x00, 0x00, 0x02, 0x02, 0x01, 0x00, 0x02, 0x05, 0x05, 0x00, 0x03, 0x07, 0x01, 0x01
        /*0010*/ 	.byte	0x02, 0x03, 0x00, 0x00, 0x02, 0x06, 0x01, 0x00, 0x04, 0x0b, 0x08, 0x00, 0x09, 0x00, 0x00, 0x00
        /*0020*/ 	.byte	0x00, 0x00, 0x00, 0x00


//--------------------- .nv.info._Z10matMultKerPfS_S_i --------------------------
	.section	.nv.info._Z10matMultKerPfS_S_i,"",@"SHT_CUDA_INFO"
	.sectionflags	@""
	.align	4


	//----- nvinfo : EIATTR_CUDA_API_VERSION
	.align		4
        /*0000*/ 	.byte	0x04, 0x37
        /*0002*/ 	.short	(.L_13 - .L_12)
.L_12:
        /*0004*/ 	.word	0x00000082


	//----- nvinfo : EIATTR_KPARAM_INFO
	.align		4
.L_13:
        /*0008*/ 	.byte	0x04, 0x17
        /*000a*/ 	.short	(.L_15 - .L_14)
.L_14:
        /*000c*/ 	.word	0x00000000
        /*0010*/ 	.short	0x0003
        /*0012*/ 	.short	0x0018
        /*0014*/ 	.byte	0x00, 0xf0, 0x11, 0x00


	//----- nvinfo : EIATTR_KPARAM_INFO
	.align		4
.L_15:
        /*0018*/ 	.byte	0x04, 0x17
        /*001a*/ 	.short	(.L_17 - .L_16)
.L_16:
        /*001c*/ 	.word	0x00000000
        /*0020*/ 	.short	0x0002
        /*0022*/ 	.short	0x0010
        /*0024*/ 	.byte	0x00, 0xf5, 0x21, 0x00


	//----- nvinfo : EIATTR_KPARAM_INFO
	.align		4
.L_17:
        /*0028*/ 	.byte	0x04, 0x17
        /*002a*/ 	.short	(.L_19 - .L_18)
.L_18:
        /*002c*/ 	.word	0x00000000
        /*0030*/ 	.short	0x0001
        /*0032*/ 	.short	0x0008
        /*0034*/ 	.byte	0x00, 0xf5, 0x21, 0x00


	//----- nvinfo : EIATTR_KPARAM_INFO
	.align		4
.L_19:
        /*0038*/ 	.byte	0x04, 0x17
        /*003a*/ 	.short	(.L_21 - .L_20)
.L_20:
        /*003c*/ 	.word	0x00000000
        /*0040*/ 	.short	0x0000
        /*0042*/ 	.short	0x0000
        /*0044*/ 	.byte	0x00, 0xf5, 0x21, 0x00


	//----- nvinfo : EIATTR_SPARSE_MMA_MASK
	.align		4
.L_21:
        /*0048*/ 	.byte	0x03, 0x50
        /*004a*/ 	.short	0x0000


	//----- nvinfo : EIATTR_MAXREG_COUNT
	.align		4
        /*004c*/ 	.byte	0x03, 0x1b
        /*004e*/ 	.short	0x00ff


	//----- nvinfo : EIATTR_MERCURY_ISA_VERSION
	.align		4
        /*0050*/ 	.byte	0x03, 0x5f
        /*0052*/ 	.short	0x0101


	//----- nvinfo : EIATTR_VRC_CTA_INIT_COUNT
	.align		4
        /*0054*/ 	.byte	0x02, 0x4a
	.zero		1
	.zero		1


	//----- nvinfo : EIATTR_EXIT_INSTR_OFFSETS
	.align		4
        /*0058*/ 	.byte	0x04, 0x1c
        /*005a*/ 	.short	(.L_23 - .L_22)


	//   ....[0]....
.L_22:
        /*005c*/ 	.word	0x000000c0


	//   ....[1]....
        /*0060*/ 	.word	0x00000aa0


	//----- nvinfo : EIATTR_CBANK_PARAM_SIZE
	.align		4
.L_23:
        /*0064*/ 	.byte	0x03, 0x19
        /*0066*/ 	.short	0x001c


	//----- nvinfo : EIATTR_PARAM_CBANK
	.align		4
        /*0068*/ 	.byte	0x04, 0x0a
        /*006a*/ 	.short	(.L_25 - .L_24)
	.align		4
.L_24:
        /*006c*/ 	.word	index@(.nv.constant0._Z10matMultKerPfS_S_i)
        /*0070*/ 	.short	0x0380
        /*0072*/ 	.short	0x001c


	//----- nvinfo : EIATTR_SW_WAR
	.align		4
.L_25:
        /*0074*/ 	.byte	0x04, 0x36
        /*0076*/ 	.short	(.L_27 - .L_26)
.L_26:
        /*0078*/ 	.word	0x00000008
.L_27:


//--------------------- .nv.info._Z19tiledMatMult_kernelPfS_S_i --------------------------
	.section	.nv.info._Z19tiledMatMult_kernelPfS_S_i,"",@"SHT_CUDA_INFO"
	.sectionflags	@""
	.align	4


	//----- nvinfo : EIATTR_CUDA_API_VERSION
	.align		4
        /*0000*/ 	.byte	0x04, 0x37
        /*0002*/ 	.short	(.L_29 - .L_28)
.L_28:
        /*0004*/ 	.word	0x00000082


	//----- nvinfo : EIATTR_KPARAM_INFO
	.align		4
.L_29:
        /*0008*/ 	.byte	0x04, 0x17
        /*000a*/ 	.short	(.L_31 - .L_30)
.L_30:
        /*000c*/ 	.word	0x00000000
        /*0010*/ 	.short	0x0003
        /*0012*/ 	.short	0x0018
        /*0014*/ 	.byte	0x00, 0xf0, 0x11, 0x00


	//----- nvinfo : EIATTR_KPARAM_INFO
	.align		4
.L_31:
        /*0018*/ 	.byte	0x04, 0x17
        /*001a*/ 	.short	(.L_33 - .L_32)
.L_32:
        /*001c*/ 	.word	0x00000000
        /*0020*/ 	.short	0x0002
        /*0022*/ 	.short	0x0010
        /*0024*/ 	.byte	0x00, 0xf5, 0x21, 0x00


	//----- nvinfo : EIATTR_KPARAM_INFO
	.align		4
.L_33:
        /*0028*/ 	.byte	0x04, 0x17
        /*002a*/ 	.short	(.L_35 - .L_34)
.L_34:
        /*002c*/ 	.word	0x00000000
        /*0030*/ 	.short	0x0001
        /*0032*/ 	.short	0x0008
        /*0034*/ 	.byte	0x00, 0xf5, 0x21, 0x00


	//----- nvinfo : EIATTR_KPARAM_INFO
	.align		4
.L_35:
        /*0038*/ 	.byte	0x04, 0x17
        /*003a*/ 	.short	(.L_37 - .L_36)
.L_36:
        /*003c*/ 	.word	0x00000000
        /*0040*/ 	.short	0x0000
        /*0042*/ 	.short	0x0000
        /*0044*/ 	.byte	0x00, 0xf5, 0x21, 0x00


	//----- nvinfo : EIATTR_SPARSE_MMA_MASK
	.align		4
.L_37:
        /*0048*/ 	.byte	0x03, 0x50
        /*004a*/ 	.short	0x0000


	//----- nvinfo : EIATTR_MAXREG_COUNT
	.align		4
        /*004c*/ 	.byte	0x03, 0x1b
        /*004e*/ 	.short	0x00ff


	//----- nvinfo : EIATTR_NUM_BARRIERS
	.align		4
        /*0050*/ 	.byte	0x02, 0x4c
        /*0052*/ 	.byte	0x01
	.zero		1


	//----- nvinfo : EIATTR_MERCURY_ISA_VERSION
	.align		4
        /*0054*/ 	.byte	0x03, 0x5f
        /*0056*/ 	.short	0x0101


	//----- nvinfo : EIATTR_VRC_CTA_INIT_COUNT
	.align		4
        /*0058*/ 	.byte	0x02, 0x4a
	.zero		1
	.zero		1


	//----- nvinfo : EIATTR_EXIT_INSTR_OFFSETS
	.align		4
        /*005c*/ 	.byte	0x04, 0x1c
        /*005e*/ 	.short	(.L_39 - .L_38)


	//   ....[0]....
.L_38:
        /*0060*/ 	.word	0x00000490


	//   ....[1]....
        /*0064*/ 	.word	0x000004e0


	//----- nvinfo : EIATTR_CBANK_PARAM_SIZE
	.align		4
.L_39:
        /*0068*/ 	.byte	0x03, 0x19
        /*006a*/ 	.short	0x001c


	//----- nvinfo : EIATTR_PARAM_CBANK
	.align		4
        /*006c*/ 	.byte	0x04, 0x0a
        /*006e*/ 	.short	(.L_41 - .L_40)
	.align		4
.L_40:
        /*0070*/ 	.word	index@(.nv.constant0._Z19tiledMatMult_kernelPfS_S_i)
        /*0074*/ 	.short	0x0380
        /*0076*/ 	.short	0x001c


	//----- nvinfo : EIATTR_SW_WAR
	.align		4
.L_41:
        /*0078*/ 	.byte	0x04, 0x36
        /*007a*/ 	.short	(.L_43 - .L_42)
.L_42:
        /*007c*/ 	.word	0x00000008
.L_43:


//--------------------- .nv.callgraph             --------------------------
	.section	.nv.callgraph,"",@"SHT_CUDA_CALLGRAPH"
	.align	4
	.sectionentsize	8
	.align		4
        /*0000*/ 	.word	0x00000000
	.align		4
        /*0004*/ 	.word	0xffffffff
	.align		4
        /*0008*/ 	.word	0x00000000
	.align		4
        /*000c*/ 	.word	0xfffffffe
	.align		4
        /*0010*/ 	.word	0x00000000
	.align		4
        /*0014*/ 	.word	0xfffffffd
	.align		4
        /*0018*/ 	.word	0x00000000
	.align		4
        /*001c*/ 	.word	0xfffffffc


//--------------------- .text._Z10matMultKerPfS_S_i --------------------------
	.section	.text._Z10matMultKerPfS_S_i,"ax",@progbits
	.align	128
        .global         _Z10matMultKerPfS_S_i
        .type           _Z10matMultKerPfS_S_i,@function
        .size           _Z10matMultKerPfS_S_i,(.L_x_8 - _Z10matMultKerPfS_S_i)
        .other          _Z10matMultKerPfS_S_i,@"STO_CUDA_ENTRY STV_DEFAULT"
_Z10matMultKerPfS_S_i:
.text._Z10matMultKerPfS_S_i:
[----:B------:R-:W-:Y:S01]  /*0000*/  LDC R1, c[0x0][0x37c] ;  /* 0x0000df00ff017b82 */ /* 0x000fe20000000800 */
[----:B------:R-:W0:Y:S01]  /*0010*/  S2R R13, SR_TID.Y ;  /* 0x00000000000d7919 */ /* 0x000e220000002200 */
[----:B------:R-:W0:Y:S01]  /*0020*/  LDCU UR4, c[0x0][0x364] ;  /* 0x00006c80ff0477ac */ /* 0x000e220008000800 */
[----:B------:R-:W0:Y:S01]  /*0030*/  S2R R0, SR_CTAID.Y ;  /* 0x0000000000007919 */ /* 0x000e220000002600 */
[----:B------:R-:W1:Y:S01]  /*0040*/  LDCU UR5, c[0x0][0x360] ;  /* 0x00006c00ff0577ac */ /* 0x000e620008000800 */
[----:B------:R-:W1:Y:S01]  /*0050*/  S2R R2, SR_TID.X ;  /* 0x0000000000027919 */ /* 0x000e620000002100 */
[----:B------:R-:W2:Y:S01]  /*0060*/  LDCU UR20, c[0x0][0x398] ;  /* 0x00007300ff1477ac */ /* 0x000ea20008000800 */
[----:B------:R-:W1:Y:S01]  /*0070*/  S2R R3, SR_CTAID.X ;  /* 0x0000000000037919 */ /* 0x000e620000002500 */
[----:B0-----:R-:W-:Y:S02]  /*0080*/  IMAD R13, R0, UR4, R13 ;  /* 0x00000004000d7c24 */ /* 0x001fe4000f8e020d */
[----:B-1----:R-:W-:-:S05]  /*0090*/  IMAD R0, R3, UR5, R2 ;  /* 0x0000000503007c24 */ /* 0x002fca000f8e0202 */
[----:B------:R-:W-:-:S04]  /*00a0*/  VIMNMX R2, PT, PT, R13, R0, !PT ;  /* 0x000000000d027248 */ /* 0x000fc80007fe0100 */
[----:B--2---:R-:W-:-:S13]  /*00b0*/  ISETP.GE.AND P0, PT, R2, UR20, PT ;  /* 0x0000001402007c0c */ /* 0x004fda000bf06270 */
[----:B------:R-:W-:Y:S05]  /*00c0*/  @P0 EXIT ;  /* 0x000000000000094d */ /* 0x000fea0003800000 */
[----:B------:R-:W-:Y:S01]  /*00d0*/  UISETP.GE.U32.AND UP0, UPT, UR20, 0x8, UPT ;  /* 0x000000081400788c */ /* 0x000fe2000bf06070 */
[----:B------:R-:W-:Y:S02]  /*00e0*/  HFMA2 R12, -RZ, RZ, 0, 0 ;  /* 0x00000000ff0c7431 */ /* 0x000fe400000001ff */
[----:B------:R-:W-:Y:S01]  /*00f0*/  IMAD R13, R13, UR20, RZ ;  /* 0x000000140d0d7c24 */ /* 0x000fe2000f8e02ff */
[----:B------:R-:W-:Y:S01]  /*0100*/  UMOV UR4, URZ ;  /* 0x000000ff00047c82 */ /* 0x000fe20008000000 */
[----:B------:R-:W0:Y:S04]  /*0110*/  LDCU.64 UR18, c[0x0][0x358] ;  /* 0x00006b00ff1277ac */ /* 0x000e280008000a00 */
[----:B------:R-:W-:Y:S05]  /*0120*/  BRA.U !UP0, `(.L_x_0) ;  /* 0x0000000508007547 */ /* 0x000fea000b800000 */
[----:B------:R-:W1:Y:S01]  /*0130*/  LDC.64 R2, c[0x0][0x388] ;  /* 0x0000e200ff027b82 */ /* 0x000e620000000a00 */
[----:B------:R-:W2:Y:S01]  /*0140*/  LDCU.64 UR22, c[0x0][0x390] ;  /* 0x00007200ff1677ac */ /* 0x000ea20008000a00 */
[----:B------:R-:W-:Y:S02]  /*0150*/  MOV R12, RZ ;  /* 0x000000ff000c7202 */ /* 0x000fe40000000f00 */
[----:B------:R-:W-:Y:S01]  /*0160*/  MOV R14, R0 ;  /* 0x00000000000e7202 */ /* 0x000fe20000000f00 */
[----:B------:R-:W-:-:S04]  /*0170*/  ULOP3.LUT UR4, UR20, 0x7ffffff8, URZ, 0xc0, !UPT ;  /* 0x7ffffff814047892 */ /* 0x000fc8000f8ec0ff */
[----:B------:R-:W-:Y:S02]  /*0180*/  UIADD3 UR5, UPT, UPT, -UR4, URZ, URZ ;  /* 0x000000ff04057290 */ /* 0x000fe4000fffe1ff */
[----:B--2---:R-:W-:Y:S02]  /*0190*/  UIMAD.WIDE UR6, UR20, 0x8, UR22 ;  /* 0x00000008140678a5 */ /* 0x004fe4000f8e0216 */
[----:B------:R-:W-:Y:S02]  /*01a0*/  UIMAD.WIDE UR8, UR20, 0xc, UR22 ;  /* 0x0000000c140878a5 */ /* 0x000fe4000f8e0216 */
[----:B------:R-:W-:Y:S01]  /*01b0*/  UIMAD.WIDE UR10, UR20, 0x10, UR22 ;  /* 0x00000010140a78a5 */ /* 0x000fe2000f8e0216 */
[----:B-1----:R-:W-:Y:S01]  /*01c0*/  IMAD.WIDE.U32 R2, R13, 0x4, R2 ;  /* 0x000000040d027825 */ /* 0x002fe200078e0002 */
[----:B------:R-:W-:Y:S02]  /*01d0*/  UIMAD.WIDE UR12, UR20, 0x14, UR22 ;  /* 0x00000014140c78a5 */ /* 0x000fe4000f8e0216 */
[----:B------:R-:W-:Y:S01]  /*01e0*/  UIMAD.WIDE UR14, UR20, 0x18, UR22 ;  /* 0x00000018140e78a5 */ /* 0x000fe2000f8e0216 */
[----:B------:R-:W-:Y:S01]  /*01f0*/  IADD3 R2, P0, PT, R2, 0x10, RZ ;  /* 0x0000001002027810 */ /* 0x000fe20007f1e0ff */
[----:B------:R-:W-:-:S03]  /*0200*/  UIMAD.WIDE UR16, UR20, 0x1c, UR22 ;  /* 0x0000001c141078a5 */ /* 0x000fc6000f8e0216 */
[----:B------:R-:W-:-:S09]  /*0210*/  IADD3.X R3, PT, PT, RZ, R3, RZ, P0, !PT ;  /* 0x00000003ff037210 */ /* 0x000fd200007fe4ff */
.L_x_1:
[----:B------:R-:W-:Y:S01]  /*0220*/  UIMAD.WIDE UR24, UR20, 0x4, UR22 ;  /* 0x00000004141878a5 */ /* 0x000fe2000f8e0216 */
[----:B------:R-:W-:Y:S01]  /*0230*/  MOV R23, 0x4 ;  /* 0x0000000400177802 */ /* 0x000fe20000000f00 */
[----:B------:R-:W-:Y:S01]  /*0240*/  HFMA2 R25, -RZ, RZ, 0, 2.384185791015625e-07 ;  /* 0x00000004ff197431 */ /* 0x000fe200000001ff */
[----:B0-----:R-:W2:Y:S03]  /*0250*/  LDG.E R21, desc[UR18][R2.64+-0x10] ;  /* 0xfffff01202157981 */ /* 0x001ea6000c1e1900 */
[----:B------:R-:W-:Y:S01]  /*0260*/  IMAD.WIDE R22, R14, R23, UR22 ;  /* 0x000000160e167e25 */ /* 0x000fe2000f8e0217 */
[----:B------:R-:W-:Y:S01]  /*0270*/  MOV R8, UR24 ;  /* 0x0000001800087c02 */ /* 0x000fe20008000f00 */
[----:B------:R-:W3:Y:S01]  /*0280*/  LDG.E R19, desc[UR18][R2.64+-0xc] ;  /* 0xfffff41202137981 */ /* 0x000ee2000c1e1900 */
[----:B------:R-:W-:-:S03]  /*0290*/  MOV R9, UR25 ;  /* 0x0000001900097c02 */ /* 0x000fc60008000f00 */
[----:B------:R-:W2:Y:S01]  /*02a0*/  LDG.E R22, desc[UR18][R22.64] ;  /* 0x0000001216167981 */ /* 0x000ea2000c1e1900 */
[----:B------:R-:W-:Y:S02]  /*02b0*/  IMAD.MOV.U32 R11, RZ, RZ, 0x4 ;  /* 0x00000004ff0b7424 */ /* 0x000fe400078e00ff */
[----:B------:R-:W-:-:S04]  /*02c0*/  IMAD.WIDE R8, R14, 0x4, R8 ;  /* 0x000000040e087825 */ /* 0x000fc800078e0208 */
[----:B------:R-:W-:Y:S01]  /*02d0*/  HFMA2 R7, -RZ, RZ, 0, 2.384185791015625e-07 ;  /* 0x00000004ff077431 */ /* 0x000fe200000001ff */
[----:B------:R-:W-:Y:S01]  /*02e0*/  MOV R5, 0x4 ;  /* 0x0000000400057802 */ /* 0x000fe20000000f00 */
[----:B------:R-:W4:Y:S01]  /*02f0*/  LDG.E R17, desc[UR18][R2.64+-0x8] ;  /* 0xfffff81202117981 */ /* 0x000f22000c1e1900 */
[----:B------:R-:W-:-:S03]  /*0300*/  IMAD.WIDE R24, R14, R25, UR6 ;  /* 0x000000060e187e25 */ /* 0x000fc6000f8e0219 */
[----:B------:R0:W3:Y:S01]  /*0310*/  LDG.E R20, desc[UR18][R8.64] ;  /* 0x0000001208147981 */ /* 0x0000e2000c1e1900 */
[----:B------:R-:W-:-:S03]  /*0320*/  IMAD.WIDE R10, R14, R11, UR8 ;  /* 0x000000080e0a7e25 */ /* 0x000fc6000f8e020b */
[----:B------:R-:W4:Y:S01]  /*0330*/  LDG.E R18, desc[UR18][R24.64] ;  /* 0x0000001218127981 */ /* 0x000f22000c1e1900 */
[----:B------:R-:W-:-:S04]  /*0340*/  IMAD.WIDE R4, R14, R5, UR10 ;  /* 0x0000000a0e047e25 */ /* 0x000fc8000f8e0205 */
[----:B------:R-:W-:Y:S01]  /*0350*/  HFMA2 R27, -RZ, RZ, 0, 2.384185791015625e-07 ;  /* 0x00000004ff1b7431 */ /* 0x000fe200000001ff */
[----:B------:R1:W5:Y:S01]  /*0360*/  LDG.E R16, desc[UR18][R10.64] ;  /* 0x000000120a107981 */ /* 0x000362000c1e1900 */
[C---:B------:R-:W-:Y:S01]  /*0370*/  IMAD.WIDE R6, R14.reuse, R7, UR12 ;  /* 0x0000000c0e067e25 */ /* 0x040fe2000f8e0207 */
[----:B0-----:R-:W-:Y:S02]  /*0380*/  MOV R9, 0x4 ;  /* 0x0000000400097802 */ /* 0x001fe40000000f00 */
[----:B------:R-:W5:Y:S04]  /*0390*/  LDG.E R15, desc[UR18][R2.64+-0x4] ;  /* 0xfffffc12020f7981 */ /* 0x000f68000c1e1900 */
[----:B------:R0:W5:Y:S01]  /*03a0*/  LDG.E R4, desc[UR18][R4.64] ;  /* 0x0000001204047981 */ /* 0x000162000c1e1900 */
[----:B------:R-:W-:-:S03]  /*03b0*/  IMAD.WIDE R8, R14, R9, UR14 ;  /* 0x0000000e0e087e25 */ /* 0x000fc6000f8e0209 */
[----:B------:R-:W5:Y:S01]  /*03c0*/  LDG.E R23, desc[UR18][R2.64] ;  /* 0x0000001202177981 */ /* 0x000f62000c1e1900 */
[----:B-1----:R-:W-:-:S03]  /*03d0*/  IMAD.WIDE R10, R14, R27, UR16 ;  /* 0x000000100e0a7e25 */ /* 0x002fc6000f8e021b */
[----:B------:R-:W5:Y:S04]  /*03e0*/  LDG.E R7, desc[UR18][R6.64] ;  /* 0x0000001206077981 */ /* 0x000f68000c1e1900 */
[----:B------:R-:W5:Y:S04]  /*03f0*/  LDG.E R24, desc[UR18][R2.64+0x4] ;  /* 0x0000041202187981 */ /* 0x000f68000c1e1900 */
[----:B------:R-:W5:Y:S04]  /*0400*/  LDG.E R8, desc[UR18][R8.64] ;  /* 0x0000001208087981 */ /* 0x000f68000c1e1900 */
[----:B------:R-:W5:Y:S04]  /*0410*/  LDG.E R25, desc[UR18][R2.64+0x8] ;  /* 0x0000081202197981 */ /* 0x000f68000c1e1900 */
[----:B------:R-:W5:Y:S04]  /*0420*/  LDG.E R10, desc[UR18][R10.64] ;  /* 0x000000120a0a7981 */ /* 0x000f68000c1e1900 */
[----:B------:R1:W5:Y:S01]  /*0430*/  LDG.E R27, desc[UR18][R2.64+0xc] ;  /* 0x00000c12021b7981 */ /* 0x000362000c1e1900 */
[----:B------:R-:W-:-:S04]  /*0440*/  UIADD3 UR5, UPT, UPT, UR5, 0x8, URZ ;  /* 0x0000000805057890 */ /* 0x000fc8000fffe0ff */
[----:B------:R-:W-:Y:S01]  /*0450*/  UISETP.NE.AND UP0, UPT, UR5, URZ, UPT ;  /* 0x000000ff0500728c */ /* 0x000fe2000bf05270 */
[----:B0-----:R-:W-:Y:S02]  /*0460*/  MOV R5, UR20 ;  /* 0x0000001400057c02 */ /* 0x001fe40008000f00 */
[----:B-1----:R-:W-:-:S03]  /*0470*/  IADD3 R2, P0, PT, R2, 0x20, RZ ;  /* 0x0000002002027810 */ /* 0x002fc60007f1e0ff */
[----:B------:R-:W-:Y:S01]  /*0480*/  IMAD R14, R5, 0x8, R14 ;  /* 0x00000008050e7824 */ /* 0x000fe200078e020e */
[----:B------:R-:W-:Y:S01]  /*0490*/  IADD3.X R3, PT, PT, RZ, R3, RZ, P0, !PT ;  /* 0x00000003ff037210 */ /* 0x000fe200007fe4ff */
[----:B--2---:R-:W-:-:S04]  /*04a0*/  FFMA R22, R21, R22, R12 ;  /* 0x0000001615167223 */ /* 0x004fc8000000000c */
[----:B---3--:R-:W-:-:S04]  /*04b0*/  FFMA R20, R19, R20, R22 ;  /* 0x0000001413147223 */ /* 0x008fc80000000016 */
[----:B----4-:R-:W-:-:S04]  /*04c0*/  FFMA R18, R17, R18, R20 ;  /* 0x0000001211127223 */ /* 0x010fc80000000014 */
[----:B-----5:R-:W-:-:S04]  /*04d0*/  FFMA R16, R15, R16, R18 ;  /* 0x000000100f107223 */ /* 0x020fc80000000012 */
[----:B------:R-:W-:-:S04]  /*04e0*/  FFMA R23, R23, R4, R16 ;  /* 0x0000000417177223 */ /* 0x000fc80000000010 */
[----:B------:R-:W-:-:S04]  /*04f0*/  FFMA R24, R24, R7, R23 ;  /* 0x0000000718187223 */ /* 0x000fc80000000017 */
[----:B------:R-:W-:-:S04]  /*0500*/  FFMA R8, R25, R8, R24 ;  /* 0x0000000819087223 */ /* 0x000fc80000000018 */
[----:B------:R-:W-:Y:S01]  /*0510*/  FFMA R12, R27, R10, R8 ;  /* 0x0000000a1b0c7223 */ /* 0x000fe20000000008 */
[----:B------:R-:W-:Y:S06]  /*0520*/  BRA.U UP0, `(.L_x_1) ;  /* 0xfffffffd003c7547 */ /* 0x000fec000b83ffff */
.L_x_0:
[----:B------:R-:W-:-:S04]  /*0530*/  ULOP3.LUT UR6, UR20, 0x7, URZ, 0xc0, !UPT ;  /* 0x0000000714067892 */ /* 0x000fc8000f8ec0ff */
[----:B------:R-:W-:-:S09]  /*0540*/  UISETP.NE.AND UP0, UPT, UR6, URZ, UPT ;  /* 0x000000ff0600728c */ /* 0x000fd2000bf05270 */
[----:B------:R-:W-:Y:S05]  /*0550*/  BRA.U !UP0, `(.L_x_2) ;  /* 0x0000000508407547 */ /* 0x000fea000b800000 */
[----:B------:R-:W-:Y:S02]  /*0560*/  UISETP.GE.U32.AND UP0, UPT, UR6, 0x4, UPT ;  /* 0x000000040600788c */ /* 0x000fe4000bf06070 */
[----:B------:R-:W-:-:S04]  /*0570*/  ULOP3.LUT UR5, UR20, 0x3, URZ, 0xc0, !UPT ;  /* 0x0000000314057892 */ /* 0x000fc8000f8ec0ff */
[----:B------:R-:W-:-:S03]  /*0580*/  UISETP.NE.AND UP1, UPT, UR5, URZ, UPT ;  /* 0x000000ff0500728c */ /* 0x000fc6000bf25270 */
[----:B------:R-:W-:Y:S08]  /*0590*/  BRA.U !UP0, `(.L_x_3) ;  /* 0x00000001087c7547 */ /* 0x000ff0000b800000 */
[----:B------:R-:W1:Y:S01]  /*05a0*/  LDC.64 R6, c[0x0][0x390] ;  /* 0x0000e400ff067b82 */ /* 0x000e620000000a00 */
[----:B------:R-:W2:Y:S01]  /*05b0*/  LDCU.64 UR6, c[0x0][0x388] ;  /* 0x00007100ff0677ac */ /* 0x000ea20008000a00 */
[----:B------:R-:W-:Y:S02]  /*05c0*/  MOV R9, UR4 ;  /* 0x0000000400097c02 */ /* 0x000fe40008000f00 */
[C---:B------:R-:W-:Y:S02]  /*05d0*/  IADD3 R3, PT, PT, R13.reuse, UR4, RZ ;  /* 0x000000040d037c10 */ /* 0x040fe4000fffe0ff */
[----:B------:R-:W-:Y:S01]  /*05e0*/  IADD3 R10, P0, PT, R13, UR4, RZ ;  /* 0x000000040d0a7c10 */ /* 0x000fe2000ff1e0ff */
[----:B------:R-:W-:Y:S01]  /*05f0*/  IMAD R9, R9, UR20, R0 ;  /* 0x0000001409097c24 */ /* 0x000fe2000f8e0200 */
[----:B------:R-:W3:Y:S01]  /*0600*/  LDC.64 R4, c[0x0][0x388] ;  /* 0x0000e200ff047b82 */ /* 0x000ee20000000a00 */
[----:B------:R-:W-:Y:S02]  /*0610*/  MOV R11, UR20 ;  /* 0x00000014000b7c02 */ /* 0x000fe40008000f00 */
[----:B------:R-:W-:Y:S01]  /*0620*/  MOV R15, UR20 ;  /* 0x00000014000f7c02 */ /* 0x000fe20008000f00 */
[----:B-1----:R-:W-:Y:S01]  /*0630*/  IMAD.WIDE R6, R9, 0x4, R6 ;  /* 0x0000000409067825 */ /* 0x002fe200078e0206 */
[----:B------:R-:W-:-:S05]  /*0640*/  MOV R9, UR20 ;  /* 0x0000001400097c02 */ /* 0x000fca0008000f00 */
[----:B------:R-:W-:Y:S02]  /*0650*/  IMAD.WIDE R8, R9, 0x4, R6 ;  /* 0x0000000409087825 */ /* 0x000fe400078e0206 */
[----:B0-----:R-:W4:Y:S02]  /*0660*/  LDG.E R6, desc[UR18][R6.64] ;  /* 0x0000001206067981 */ /* 0x001f24000c1e1900 */
[----:B---3--:R-:W-:Y:S01]  /*0670*/  IMAD.WIDE.U32 R4, R3, 0x4, R4 ;  /* 0x0000000403047825 */ /* 0x008fe200078e0004 */
[----:B------:R-:W-:Y:S01]  /*0680*/  IADD3.X R3, PT, PT, RZ, RZ, RZ, P0, !PT ;  /* 0x000000ffff037210 */ /* 0x000fe200007fe4ff */
[----:B------:R-:W3:Y:S01]  /*0690*/  LDG.E R17, desc[UR18][R8.64] ;  /* 0x0000001208117981 */ /* 0x000ee2000c1e1900 */
[----:B--2---:R-:W-:-:S03]  /*06a0*/  LEA R2, P0, R10, UR6, 0x2 ;  /* 0x000000060a027c11 */ /* 0x004fc6000f8010ff */
[----:B------:R-:W4:Y:S01]  /*06b0*/  LDG.E R5, desc[UR18][R4.64] ;  /* 0x0000001204057981 */ /* 0x000f22000c1e1900 */
[----:B------:R-:W-:Y:S01]  /*06c0*/  LEA.HI.X R3, R10, UR7, R3, 0x2, P0 ;  /* 0x000000070a037c11 */ /* 0x000fe200080f1403 */
[----:B------:R-:W-:-:S04]  /*06d0*/  IMAD.WIDE R10, R11, 0x4, R8 ;  /* 0x000000040b0a7825 */ /* 0x000fc800078e0208 */
[----:B------:R-:W3:Y:S01]  /*06e0*/  LDG.E R16, desc[UR18][R2.64+0x4] ;  /* 0x0000041202107981 */ /* 0x000ee2000c1e1900 */
[----:B------:R-:W-:-:S03]  /*06f0*/  IMAD.WIDE R14, R15, 0x4, R10 ;  /* 0x000000040f0e7825 */ /* 0x000fc600078e020a */
[----:B------:R-:W2:Y:S04]  /*0700*/  LDG.E R19, desc[UR18][R10.64] ;  /* 0x000000120a137981 */ /* 0x000ea8000c1e1900 */
[----:B------:R-:W2:Y:S04]  /*0710*/  LDG.E R18, desc[UR18][R2.64+0x8] ;  /* 0x0000081202127981 */ /* 0x000ea8000c1e1900 */
[----:B------:R-:W5:Y:S04]  /*0720*/  LDG.E R20, desc[UR18][R2.64+0xc] ;  /* 0x00000c1202147981 */ /* 0x000f68000c1e1900 */
[----:B------:R-:W5:Y:S01]  /*0730*/  LDG.E R14, desc[UR18][R14.64] ;  /* 0x000000120e0e7981 */ /* 0x000f62000c1e1900 */
[----:B------:R-:W-:Y:S01]  /*0740*/  UIADD3 UR4, UPT, UPT, UR4, 0x4, URZ ;  /* 0x0000000404047890 */ /* 0x000fe2000fffe0ff */
[----:B----4-:R-:W-:-:S04]  /*0750*/  FFMA R5, R5, R6, R12 ;  /* 0x0000000605057223 */ /* 0x010fc8000000000c */
[----:B---3--:R-:W-:-:S04]  /*0760*/  FFMA R5, R16, R17, R5 ;  /* 0x0000001110057223 */ /* 0x008fc80000000005 */
[----:B--2---:R-:W-:-:S04]  /*0770*/  FFMA R5, R18, R19, R5 ;  /* 0x0000001312057223 */ /* 0x004fc80000000005 */
[----:B-----5:R-:W-:-:S07]  /*0780*/  FFMA R12, R20, R14, R5 ;  /* 0x0000000e140c7223 */ /* 0x020fce0000000005 */
.L_x_3:
[----:B------:R-:W-:Y:S05]  /*0790*/  BRA.U !UP1, `(.L_x_2) ;  /* 0x0000000109b07547 */ /* 0x000fea000b800000 */
[----:B------:R-:W-:Y:S01]  /*07a0*/  UISETP.NE.AND UP0, UPT, UR5, 0x1, UPT ;  /* 0x000000010500788c */ /* 0x000fe2000bf05270 */
[----:B------:R-:W-:Y:S01]  /*07b0*/  MOV R7, UR4 ;  /* 0x0000000400077c02 */ /* 0x000fe20008000f00 */
[----:B------:R-:W-:Y:S02]  /*07c0*/  ULOP3.LUT UR5, UR20, 0x1, URZ, 0xc0, !UPT ;  /* 0x0000000114057892 */ /* 0x000fe4000f8ec0ff */
[----:B------:R-:W-:Y:S02]  /*07d0*/  IMAD.U32 R15, RZ, RZ, UR20 ;  /* 0x00000014ff0f7e24 */ /* 0x000fe4000f8e00ff */
[----:B------:R-:W-:Y:S01]  /*07e0*/  UISETP.NE.U32.AND UP1, UPT, UR5, 0x1, UPT ;  /* 0x000000010500788c */ /* 0x000fe2000bf25070 */
[----:B------:R-:W-:-:S04]  /*07f0*/  PLOP3.LUT P1, PT, PT, PT, UP0, 0x80, 0x8 ;  /* 0x000000000008781c */ /* 0x000fc80003f2f008 */
[----:B------:R-:W1:Y:S01]  /*0800*/  @UP0 LDCU.64 UR6, c[0x0][0x388] ;  /* 0x00007100ff0607ac */ /* 0x000e620008000a00 */
[----:B------:R-:W-:Y:S01]  /*0810*/  PLOP3.LUT P0, PT, PT, PT, UP1, 0x80, 0x8 ;  /* 0x000000000008781c */ /* 0x000fe20003f0f018 */
[----:B------:R-:W2:Y:S01]  /*0820*/  @UP0 LDCU.64 UR8, c[0x0][0x390] ;  /* 0x00007200ff0807ac */ /* 0x000ea20008000a00 */
[----:B------:R-:W3:Y:S06]  /*0830*/  @UP0 LDCU.64 UR10, c[0x0][0x388] ;  /* 0x00007100ff0a07ac */ /* 0x000eec0008000a00 */
[C---:B------:R-:W-:Y:S01]  /*0840*/  @P1 VIADD R3, R13.reuse, UR4 ;  /* 0x000000040d031c36 */ /* 0x040fe20008000000 */
[----:B------:R-:W-:Y:S01]  /*0850*/  @P1 IADD3 R6, P2, PT, R13, UR4, RZ ;  /* 0x000000040d061c10 */ /* 0x000fe2000ff5e0ff */
[----:B------:R-:W4:Y:S01]  /*0860*/  @!UP1 LDCU.64 UR12, c[0x0][0x388] ;  /* 0x00007100ff0c97ac */ /* 0x000f220008000a00 */
[----:B------:R-:W-:Y:S01]  /*0870*/  @UP0 UIADD3 UR4, UPT, UPT, UR4, 0x2, URZ ;  /* 0x0000000204040890 */ /* 0x000fe2000fffe0ff */
[----:B-1----:R-:W-:-:S02]  /*0880*/  MOV R10, UR6 ;  /* 0x00000006000a7c02 */ /* 0x002fc40008000f00 */
[----:B------:R-:W-:Y:S01]  /*0890*/  MOV R11, UR7 ;  /* 0x00000007000b7c02 */ /* 0x000fe20008000f00 */
[----:B------:R-:W1:Y:S01]  /*08a0*/  @!UP1 LDCU.64 UR6, c[0x0][0x390] ;  /* 0x00007200ff0697ac */ /* 0x000e620008000a00 */
[----:B--2---:R-:W-:Y:S02]  /*08b0*/  MOV R4, UR8 ;  /* 0x0000000800047c02 */ /* 0x004fe40008000f00 */
[----:B------:R-:W-:Y:S01]  /*08c0*/  MOV R5, UR9 ;  /* 0x0000000900057c02 */ /* 0x000fe20008000f00 */
[----:B------:R-:W-:-:S04]  /*08d0*/  @P1 IMAD.WIDE.U32 R10, R3, 0x4, R10 ;  /* 0x00000004030a1825 */ /* 0x000fc800078e000a */
[----:B------:R-:W-:Y:S01]  /*08e0*/  @P1 IMAD R3, R7, UR20, R0 ;  /* 0x0000001407031c24 */ /* 0x000fe2000f8e0200 */
[----:B------:R-:W-:Y:S01]  /*08f0*/  @P1 IADD3.X R7, PT, PT, RZ, RZ, RZ, P2, !PT ;  /* 0x000000ffff071210 */ /* 0x000fe200017fe4ff */
[----:B0-----:R-:W2:Y:S01]  /*0900*/  @P1 LDG.E R11, desc[UR18][R10.64] ;  /* 0x000000120a0b1981 */ /* 0x001ea2000c1e1900 */
[C---:B---3--:R-:W-:Y:S01]  /*0910*/  @P1 LEA R2, P2, R6.reuse, UR10, 0x2 ;  /* 0x0000000a06021c11 */ /* 0x048fe2000f8410ff */
[----:B------:R-:W-:Y:S01]  /*0920*/  @P1 IMAD.WIDE R4, R3, 0x4, R4 ;  /* 0x0000000403041825 */ /* 0x000fe200078e0204 */
[----:B------:R-:W-:Y:S02]  /*0930*/  MOV R19, UR4 ;  /* 0x0000000400137c02 */ /* 0x000fe40008000f00 */
[----:B------:R-:W-:Y:S02]  /*0940*/  @P1 LEA.HI.X R3, R6, UR11, R7, 0x2, P2 ;  /* 0x0000000b06031c11 */ /* 0x000fe400090f1407 */
[----:B----4-:R-:W-:Y:S01]  /*0950*/  MOV R6, UR12 ;  /* 0x0000000c00067c02 */ /* 0x010fe20008000f00 */
[----:B------:R-:W-:Y:S01]  /*0960*/  @P1 IMAD.WIDE R14, R15, 0x4, R4 ;  /* 0x000000040f0e1825 */ /* 0x000fe200078e0204 */
[----:B------:R-:W-:Y:S01]  /*0970*/  MOV R7, UR13 ;  /* 0x0000000d00077c02 */ /* 0x000fe20008000f00 */
[----:B------:R-:W2:Y:S01]  /*0980*/  @P1 LDG.E R4, desc[UR18][R4.64] ;  /* 0x0000001204041981 */ /* 0x000ea2000c1e1900 */
[----:B------:R-:W-:Y:S01]  /*0990*/  @!P0 IADD3 R17, PT, PT, R13, UR4, RZ ;  /* 0x000000040d118c10 */ /* 0x000fe2000fffe0ff */
[----:B------:R-:W-:Y:S01]  /*09a0*/  @!P0 IMAD R19, R19, UR20, R0 ;  /* 0x0000001413138c24 */ /* 0x000fe2000f8e0200 */
[----:B-1----:R-:W-:Y:S01]  /*09b0*/  MOV R8, UR6 ;  /* 0x0000000600087c02 */ /* 0x002fe20008000f00 */
[----:B------:R-:W3:Y:S01]  /*09c0*/  @P1 LDG.E R14, desc[UR18][R14.64] ;  /* 0x000000120e0e1981 */ /* 0x000ee2000c1e1900 */
[----:B------:R-:W-:Y:S01]  /*09d0*/  MOV R9, UR7 ;  /* 0x0000000700097c02 */ /* 0x000fe20008000f00 */
[----:B------:R-:W-:-:S02]  /*09e0*/  @!P0 IMAD.WIDE.U32 R6, R17, 0x4, R6 ;  /* 0x0000000411068825 */ /* 0x000fc400078e0006 */
[----:B------:R-:W3:Y:S02]  /*09f0*/  @P1 LDG.E R2, desc[UR18][R2.64+0x4] ;  /* 0x0000041202021981 */ /* 0x000ee4000c1e1900 */
[----:B------:R-:W-:Y:S02]  /*0a00*/  @!P0 IMAD.WIDE R8, R19, 0x4, R8 ;  /* 0x0000000413088825 */ /* 0x000fe400078e0208 */
[----:B------:R-:W4:Y:S04]  /*0a10*/  @!P0 LDG.E R7, desc[UR18][R6.64] ;  /* 0x0000001206078981 */ /* 0x000f28000c1e1900 */
[----:B------:R-:W4:Y:S01]  /*0a20*/  @!P0 LDG.E R8, desc[UR18][R8.64] ;  /* 0x0000001208088981 */ /* 0x000f22000c1e1900 */
[----:B--2---:R-:W-:-:S04]  /*0a30*/  @P1 FFMA R11, R11, R4, R12 ;  /* 0x000000040b0b1223 */ /* 0x004fc8000000000c */
[----:B---3--:R-:W-:-:S04]  /*0a40*/  @P1 FFMA R12, R2, R14, R11 ;  /* 0x0000000e020c1223 */ /* 0x008fc8000000000b */
[----:B----4-:R-:W-:-:S07]  /*0a50*/  @!P0 FFMA R12, R7, R8, R12 ;  /* 0x00000008070c8223 */ /* 0x010fce000000000c */
.L_x_2:
[----:B------:R-:W1:Y:S01]  /*0a60*/  LDC.64 R2, c[0x0][0x380] ;  /* 0x0000e000ff027b82 */ /* 0x000e620000000a00 */
[----:B------:R-:W-:-:S05]  /*0a70*/  IADD3 R13, PT, PT, R0, R13, RZ ;  /* 0x0000000d000d7210 */ /* 0x000fca0007ffe0ff */
[----:B-1----:R-:W-:-:S05]  /*0a80*/  IMAD.WIDE R2, R13, 0x4, R2 ;  /* 0x000000040d027825 */ /* 0x002fca00078e0202 */
[----:B0-----:R-:W-:Y:S01]  /*0a90*/  STG.E desc[UR18][R2.64], R12 ;  /* 0x0000000c02007986 */ /* 0x001fe2000c101912 */
[----:B------:R-:W-:Y:S05]  /*0aa0*/  EXIT ;  /* 0x000000000000794d */ /* 0x000fea0003800000 */
.L_x_4:
[----:B------:R-:W-:-:S00]  /*0ab0*/  BRA `(.L_x_4) ;  /* 0xfffffffc00fc7947 */ /* 0x000fc0000383ffff */
[----:B------:R-:W-:-:S00]  /*0ac0*/  NOP ;  /* 0x0000000000007918 */ /* 0x000fc00000000000 */
        /* <DEDUP_REMOVED lines=11> */
.L_x_8:


//--------------------- .text._Z19tiledMatMult_kernelPfS_S_i --------------------------
	.section	.text._Z19tiledMatMult_kernelPfS_S_i,"ax",@progbits
	.align	128
        .global         _Z19tiledMatMult_kernelPfS_S_i
        .type           _Z19tiledMatMult_kernelPfS_S_i,@function
        .size           _Z19tiledMatMult_kernelPfS_S_i,(.L_x_9 - _Z19tiledMatMult_kernelPfS_S_i)
        .other          _Z19tiledMatMult_kernelPfS_S_i,@"STO_CUDA_ENTRY STV_DEFAULT"
_Z19tiledMatMult_kernelPfS_S_i:
.text._Z19tiledMatMult_kernelPfS_S_i:
[----:B------:R-:W-:Y:S01]  /*0000*/  LDC R1, c[0x0][0x37c] ;  /* 0x0000df00ff017b82 */ /* 0x000fe20000000800 */
[----:B------:R-:W0:Y:S01]  /*0010*/  LDCU UR4, c[0x0][0x398] ;  /* 0x00007300ff0477ac */ /* 0x000e220008000800 */
[----:B------:R-:W1:Y:S06]  /*0020*/  S2R R3, SR_TID.Y ;  /* 0x0000000000037919 */ /* 0x000e6c0000002200 */
[----:B------:R-:W1:Y:S01]  /*0030*/  LDC R14, c[0x0][0x364] ;  /* 0x0000d900ff0e7b82 */ /* 0x000e620000000800 */
[----:B------:R-:W-:Y:S01]  /*0040*/  HFMA2 R19, -RZ, RZ, 0, 0 ;  /* 0x00000000ff137431 */ /* 0x000fe200000001ff */
[----:B------:R-:W2:Y:S01]  /*0050*/  LDCU.64 UR8, c[0x0][0x358] ;  /* 0x00006b00ff0877ac */ /* 0x000ea20008000a00 */
[----:B------:R-:W3:Y:S05]  /*0060*/  S2R R13, SR_TID.X ;  /* 0x00000000000d7919 */ /* 0x000eea0000002100 */
[----:B------:R-:W1:Y:S01]  /*0070*/  S2UR UR5, SR_CTAID.Y ;  /* 0x00000000000579c3 */ /* 0x000e620000002600 */
[----:B0-----:R-:W-:-:S07]  /*0080*/  I2FP.F32.S32 R0, UR4 ;  /* 0x0000000400007c45 */ /* 0x001fce0008201400 */
[----:B------:R-:W3:Y:S01]  /*0090*/  S2UR UR6, SR_CTAID.X ;  /* 0x00000000000679c3 */ /* 0x000ee20000002500 */
[----:B------:R-:W-:-:S04]  /*00a0*/  FMUL R0, R0, 0.125 ;  /* 0x3e00000000007820 */ /* 0x000fc80000400000 */
[----:B------:R-:W0:Y:S03]  /*00b0*/  FRND.CEIL R2, R0 ;  /* 0x0000000000027307 */ /* 0x000e260000209000 */
[----:B------:R-:W3:Y:S01]  /*00c0*/  LDC R4, c[0x0][0x360] ;  /* 0x0000d800ff047b82 */ /* 0x000ee20000000800 */
[----:B-1----:R-:W-:Y:S01]  /*00d0*/  IMAD R14, R14, UR5, R3 ;  /* 0x000000050e0e7c24 */ /* 0x002fe2000f8e0203 */
[----:B0-----:R-:W-:Y:S01]  /*00e0*/  FSETP.GT.AND P0, PT, R2, RZ, PT ;  /* 0x000000ff0200720b */ /* 0x001fe20003f04000 */
[----:B---3--:R-:W-:-:S12]  /*00f0*/  IMAD R15, R4, UR6, R13 ;  /* 0x00000006040f7c24 */ /* 0x008fd8000f8e020d */
[----:B--2---:R-:W-:Y:S05]  /*0100*/  @!P0 BRA `(.L_x_5) ;  /* 0x0000000000d88947 */ /* 0x004fea0003800000 */
[----:B------:R-:W0:Y:S01]  /*0110*/  S2UR UR6, SR_CgaCtaId ;  /* 0x00000000000679c3 */ /* 0x000e220000008800 */
[----:B------:R-:W-:Y:S01]  /*0120*/  UMOV UR4, 0x400 ;  /* 0x0000040000047882 */ /* 0x000fe20000000000 */
[----:B------:R-:W-:Y:S01]  /*0130*/  MOV R19, RZ ;  /* 0x000000ff00137202 */ /* 0x000fe20000000f00 */
[----:B------:R-:W-:Y:S01]  /*0140*/  UIADD3 UR5, UPT, UPT, UR4, 0x100, URZ ;  /* 0x0000010004057890 */ /* 0x000fe2000fffe0ff */
[----:B------:R-:W-:Y:S01]  /*0150*/  MOV R0, RZ ;  /* 0x000000ff00007202 */ /* 0x000fe20000000f00 */
[----:B------:R-:W1:Y:S01]  /*0160*/  LDCU UR7, c[0x0][0x398] ;  /* 0x00007300ff0777ac */ /* 0x000e620008000800 */
[----:B0-----:R-:W-:Y:S02]  /*0170*/  ULEA UR4, UR6, UR4, 0x18 ;  /* 0x0000000406047291 */ /* 0x001fe4000f8ec0ff */
[----:B------:R-:W-:-:S04]  /*0180*/  ULEA UR5, UR6, UR5, 0x18 ;  /* 0x0000000506057291 */ /* 0x000fc8000f8ec0ff */
[----:B------:R-:W-:Y:S02]  /*0190*/  LEA R16, R3, UR4, 0x5 ;  /* 0x0000000403107c11 */ /* 0x000fe4000f8e28ff */
[----:B------:R-:W-:-:S03]  /*01a0*/  LEA R18, R13, UR5, 0x2 ;  /* 0x000000050d127c11 */ /* 0x000fc6000f8e10ff */
[----:B------:R-:W-:Y:S01]  /*01b0*/  IMAD R17, R13, 0x4, R16 ;  /* 0x000000040d117824 */ /* 0x000fe200078e0210 */
[----:B-1----:R-:W-:-:S07]  /*01c0*/  LEA R12, R3, R18, 0x5 ;  /* 0x00000012030c7211 */ /* 0x002fce00078e28ff */
.L_x_6:
[C---:B------:R-:W-:Y:S01]  /*01d0*/  IMAD R7, R0.reuse, 0x8, R13 ;  /* 0x0000000800077824 */ /* 0x040fe200078e020d */
[----:B------:R-:W-:Y:S01]  /*01e0*/  LEA R6, R0, R3, 0x3 ;  /* 0x0000000300067211 */ /* 0x000fe200078e18ff */
[----:B------:R-:W-:Y:S01]  /*01f0*/  UMOV UR4, UR7 ;  /* 0x0000000700047c82 */ /* 0x000fe20008000000 */
[----:B------:R-:W-:Y:S02]  /*0200*/  CS2R R24, SRZ ;  /* 0x0000000000187805 */ /* 0x000fe4000001ff00 */
[----:B------:R-:W-:Y:S02]  /*0210*/  VIMNMX R4, PT, PT, R14, R7, !PT ;  /* 0x000000070e047248 */ /* 0x000fe40007fe0100 */
[----:B------:R-:W-:Y:S02]  /*0220*/  VIMNMX R5, PT, PT, R15, R6, !PT ;  /* 0x000000060f057248 */ /* 0x000fe40007fe0100 */
[----:B------:R-:W-:Y:S02]  /*0230*/  ISETP.GE.AND P0, PT, R4, UR4, PT ;  /* 0x0000000404007c0c */ /* 0x000fe4000bf06270 */
[----:B------:R-:W-:-:S11]  /*0240*/  ISETP.GE.AND P1, PT, R5, UR4, PT ;  /* 0x0000000405007c0c */ /* 0x000fd6000bf26270 */
[----:B------:R-:W0:Y:S01]  /*0250*/  @!P0 LDC.64 R8, c[0x0][0x388] ;  /* 0x0000e200ff088b82 */ /* 0x000e220000000a00 */
[----:B------:R-:W-:Y:S02]  /*0260*/  @!P0 IMAD R7, R14, UR4, R7 ;  /* 0x000000040e078c24 */ /* 0x000fe4000f8e0207 */
[----:B------:R-:W-:-:S05]  /*0270*/  @!P1 IMAD R21, R6, UR4, R15 ;  /* 0x0000000406159c24 */ /* 0x000fca000f8e020f */
[----:B------:R-:W1:Y:S01]  /*0280*/  @!P1 LDC.64 R4, c[0x0][0x390] ;  /* 0x0000e400ff049b82 */ /* 0x000e620000000a00 */
[----:B0-----:R-:W-:-:S05]  /*0290*/  @!P0 IMAD.WIDE R8, R7, 0x4, R8 ;  /* 0x0000000407088825 */ /* 0x001fca00078e0208 */
[----:B------:R-:W2:Y:S01]  /*02a0*/  @!P0 LDG.E R24, desc[UR8][R8.64] ;  /* 0x0000000808188981 */ /* 0x000ea2000c1e1900 */
[----:B-1----:R-:W-:-:S05]  /*02b0*/  @!P1 IMAD.WIDE R20, R21, 0x4, R4 ;  /* 0x0000000415149825 */ /* 0x002fca00078e0204 */
[----:B------:R-:W3:Y:S01]  /*02c0*/  @!P1 LDG.E R25, desc[UR8][R20.64] ;  /* 0x0000000814199981 */ /* 0x000ee2000c1e1900 */
[----:B------:R-:W-:-:S03]  /*02d0*/  IADD3 R0, PT, PT, R0, 0x1, RZ ;  /* 0x0000000100007810 */ /* 0x000fc60007ffe0ff */
[----:B--2---:R-:W-:Y:S04]  /*02e0*/  STS [R17], R24 ;  /* 0x0000001811007388 */ /* 0x004fe80000000800 */
[----:B---3--:R-:W-:Y:S01]  /*02f0*/  STS [R12], R25 ;  /* 0x000000190c007388 */ /* 0x008fe20000000800 */
[----:B------:R-:W-:Y:S06]  /*0300*/  BAR.SYNC.DEFER_BLOCKING 0x0 ;  /* 0x0000000000007b1d */ /* 0x000fec0000010000 */
[----:B------:R-:W-:Y:S04]  /*0310*/  LDS R26, [R18] ;  /* 0x00000000121a7984 */ /* 0x000fe80000000800 */
[----:B------:R-:W0:Y:S04]  /*0320*/  LDS.128 R4, [R16] ;  /* 0x0000000010047984 */ /* 0x000e280000000c00 */
[----:B------:R-:W1:Y:S04]  /*0330*/  LDS R27, [R18+0x20] ;  /* 0x00002000121b7984 */ /* 0x000e680000000800 */
[----:B------:R-:W2:Y:S04]  /*0340*/  LDS R28, [R18+0x40] ;  /* 0x00004000121c7984 */ /* 0x000ea80000000800 */
[----:B------:R-:W3:Y:S04]  /*0350*/  LDS R22, [R18+0x60] ;  /* 0x0000600012167984 */ /* 0x000ee80000000800 */
[----:B------:R-:W-:Y:S04]  /*0360*/  LDS R23, [R18+0x80] ;  /* 0x0000800012177984 */ /* 0x000fe80000000800 */
[----:B------:R-:W4:Y:S04]  /*0370*/  LDS.128 R8, [R16+0x10] ;  /* 0x0000100010087984 */ /* 0x000f280000000c00 */
[----:B------:R-:W5:Y:S04]  /*0380*/  LDS R20, [R18+0xa0] ;  /* 0x0000a00012147984 */ /* 0x000f680000000800 */
[----:B------:R-:W5:Y:S01]  /*0390*/  LDS R21, [R18+0xc0] ;  /* 0x0000c00012157984 */ /* 0x000f620000000800 */
[----:B0-----:R-:W-:-:S03]  /*03a0*/  FFMA R26, R4, R26, R19 ;  /* 0x0000001a041a7223 */ /* 0x001fc60000000013 */
[----:B------:R-:W0:Y:S01]  /*03b0*/  LDS R4, [R18+0xe0] ;  /* 0x0000e00012047984 */ /* 0x000e220000000800 */
[----:B-1----:R-:W-:-:S04]  /*03c0*/  FFMA R5, R27, R5, R26 ;  /* 0x000000051b057223 */ /* 0x002fc8000000001a */
[----:B--2---:R-:W-:-:S04]  /*03d0*/  FFMA R5, R28, R6, R5 ;  /* 0x000000061c057223 */ /* 0x004fc80000000005 */
[----:B---3--:R-:W-:Y:S01]  /*03e0*/  FFMA R5, R22, R7, R5 ;  /* 0x0000000716057223 */ /* 0x008fe20000000005 */
[----:B------:R-:W-:Y:S01]  /*03f0*/  I2FP.F32.U32 R7, R0 ;  /* 0x0000000000077245 */ /* 0x000fe20000201000 */
[----:B------:R-:W-:Y:S03]  /*0400*/  BAR.SYNC.DEFER_BLOCKING 0x0 ;  /* 0x0000000000007b1d */ /* 0x000fe60000010000 */
[----:B------:R-:W-:Y:S01]  /*0410*/  FSETP.GT.AND P0, PT, R2, R7, PT ;  /* 0x000000070200720b */ /* 0x000fe20003f04000 */
[----:B----4-:R-:W-:-:S04]  /*0420*/  FFMA R5, R8, R23, R5 ;  /* 0x0000001708057223 */ /* 0x010fc80000000005 */
[----:B-----5:R-:W-:-:S04]  /*0430*/  FFMA R20, R20, R9, R5 ;  /* 0x0000000914147223 */ /* 0x020fc80000000005 */
[----:B------:R-:W-:-:S04]  /*0440*/  FFMA R21, R21, R10, R20 ;  /* 0x0000000a15157223 */ /* 0x000fc80000000014 */
[----:B0-----:R-:W-:Y:S01]  /*0450*/  FFMA R19, R4, R11, R21 ;  /* 0x0000000b04137223 */ /* 0x001fe20000000015 */
[----:B------:R-:W-:Y:S06]  /*0460*/  @P0 BRA `(.L_x_6) ;  /* 0xfffffffc00580947 */ /* 0x000fec000383ffff */
.L_x_5:
[----:B------:R-:W-:-:S04]  /*0470*/  VIMNMX R0, PT, PT, R14, R15, !PT ;  /* 0x0000000f0e007248 */ /* 0x000fc80007fe0100 */
[----:B------:R-:W-:-:S13]  /*0480*/  ISETP.GE.AND P0, PT, R0, UR4, PT ;  /* 0x0000000400007c0c */ /* 0x000fda000bf06270 */
[----:B------:R-:W-:Y:S05]  /*0490*/  @P0 EXIT ;  /* 0x000000000000094d */ /* 0x000fea0003800000 */
[----:B------:R-:W0:Y:S01]  /*04a0*/  LDC.64 R2, c[0x0][0x380] ;  /* 0x0000e000ff027b82 */ /* 0x000e220000000a00 */
[----:B------:R-:W-:-:S04]  /*04b0*/  IMAD R15, R14, UR4, R15 ;  /* 0x000000040e0f7c24 */ /* 0x000fc8000f8e020f */
[----:B0-----:R-:W-:-:S05]  /*04c0*/  IMAD.WIDE R2, R15, 0x4, R2 ;  /* 0x000000040f027825 */ /* 0x001fca00078e0202 */
[----:B------:R-:W-:Y:S01]  /*04d0*/  STG.E desc[UR8][R2.64], R19 ;  /* 0x0000001302007986 */ /* 0x000fe2000c101908 */
[----:B------:R-:W-:Y:S05]  /*04e0*/  EXIT ;  /* 0x000000000000794d */ /* 0x000fea0003800000 */
.L_x_7:
        /* <DEDUP_REMOVED lines=9> */
.L_x_9:


//--------------------- .nv.shared.reserved.0     --------------------------
	.section	.nv.shared.reserved.0,"aw",@nobits
	.weak		__nv_reservedSMEM_offset_0_alias
	.size		__nv_reservedSMEM_offset_0_alias, 0, 64
	.other		__nv_reservedSMEM_offset_0_alias,@"STO_CUDA_RESERVED_SHARED STV_DEFAULT"
__nv_reservedSMEM_offset_0_alias:
	.zero		0
	.zero		64


//--------------------- .nv.shared._Z19tiledMatMult_kernelPfS_S_i --------------------------
	.section	.nv.shared._Z19tiledMatMult_kernelPfS_S_i,"aw",@nobits
	.sectionflags	@""
	.align	4
.nv.shared._Z19tiledMatMult_kernelPfS_S_i:
	.zero		1536


//--------------------- .nv.constant0._Z10matMultKerPfS_S_i --------------------------
	.section	.nv.constant0._Z10matMultKerPfS_S_i,"a",@progbits
	.sectionflags	@""
	.align	4
.nv.constant0._Z10matMultKerPfS_S_i:
	.zero		924


//--------------------- .nv.constant0._Z19tiledMatMult_kernelPfS_S_i --------------------------
	.section	.nv.constant0._Z19tiledMatMult_kernelPfS_S_i,"a",@progbits
	.sectionflags	@""
	.align	4
.nv.constant0._Z19tiledMatMult_kernelPfS_S_i:
	.zero		924


//--------------------- SYMBOLS --------------------------

	.type		.nv.reservedSmem.offset0,@object
	.size		.nv.reservedSmem.offset0,0x4
	.type		.nv.reservedSmem.cap,@object
	.size		.nv.reservedSmem.cap,0x4
